	.headerflags	@"EF_CUDA_TEXMODE_UNIFIED EF_CUDA_64BIT_ADDRESS EF_CUDA_ACCELERATORS EF_CUDA_SM90 EF_CUDA_VIRTUAL_SM(EF_CUDA_SM90)"
	.elftype	@"ET_EXEC"


//--------------------- .nv.info                  --------------------------
	.section	.nv.info,"",@"SHT_CUDA_INFO"
	.align	4


	//----- nvinfo : EIATTR_REGCOUNT
	.align		4
        /*0000*/ 	.byte	0x04, 0x2f
        /*0002*/ 	.short	(.L_1 - .L_0)
	.align		4
.L_0:
        /*0004*/ 	.word	index@(triton_poi_fused_convolution_hardsigmoid_backward_3)
        /*0008*/ 	.word	0x0000000c


	//----- nvinfo : EIATTR_MIN_STACK_SIZE
	.align		4
.L_1:
        /*000c*/ 	.byte	0x04, 0x12
        /*000e*/ 	.short	(.L_3 - .L_2)
	.align		4
.L_2:
        /*0010*/ 	.word	index@(triton_poi_fused_convolution_hardsigmoid_backward_3)
        /*0014*/ 	.word	0x00000000


	//----- nvinfo : EIATTR_FRAME_SIZE
	.align		4
.L_3:
        /*0018*/ 	.byte	0x04, 0x11
        /*001a*/ 	.short	(.L_5 - .L_4)
	.align		4
.L_4:
        /*001c*/ 	.word	index@(triton_poi_fused_convolution_hardsigmoid_backward_3)
        /*0020*/ 	.word	0x00000000


	//----- nvinfo : EIATTR_MIN_STACK_SIZE
	.align		4
.L_5:
        /*0024*/ 	.byte	0x04, 0x12
        /*0026*/ 	.short	(.L_7 - .L_6)
	.align		4
.L_6:
        /*0028*/ 	.word	index@(triton_poi_fused_convolution_hardsigmoid_backward_3)
        /*002c*/ 	.word	0x00000000
.L_7:


//--------------------- .nv.info.triton_poi_fused_convolution_hardsigmoid_backward_3 --------------------------
	.section	.nv.info.triton_poi_fused_convolution_hardsigmoid_backward_3,"",@"SHT_CUDA_INFO"
	.sectionflags	@""
	.align	4


	//----- nvinfo : EIATTR_CUDA_API_VERSION
	.align		4
        /*0000*/ 	.byte	0x04, 0x37
        /*0002*/ 	.short	(.L_9 - .L_8)
.L_8:
        /*0004*/ 	.word	0x0000007c


	//----- nvinfo : EIATTR_KPARAM_INFO
	.align		4
.L_9:
        /*0008*/ 	.byte	0x04, 0x17
        /*000a*/ 	.short	(.L_11 - .L_10)
.L_10:
        /*000c*/ 	.word	0x00000000
        /*0010*/ 	.short	0x0003
        /*0012*/ 	.short	0x0018
        /*0014*/ 	.byte	0x00, 0xf0, 0x11, 0x00


	//----- nvinfo : EIATTR_KPARAM_INFO
	.align		4
.L_11:
        /*0018*/ 	.byte	0x04, 0x17
        /*001a*/ 	.short	(.L_13 - .L_12)
.L_12:
        /*001c*/ 	.word	0x00000000
        /*0020*/ 	.short	0x0002
        /*0022*/ 	.short	0x0010
        /*0024*/ 	.byte	0x00, 0xf4, 0x21, 0x00


	//----- nvinfo : EIATTR_KPARAM_INFO
	.align		4
.L_13:
        /*0028*/ 	.byte	0x04, 0x17
        /*002a*/ 	.short	(.L_15 - .L_14)
.L_14:
        /*002c*/ 	.word	0x00000000
        /*0030*/ 	.short	0x0001
        /*0032*/ 	.short	0x0008
        /*0034*/ 	.byte	0x00, 0xf4, 0x21, 0x00


	//----- nvinfo : EIATTR_KPARAM_INFO
	.align		4
.L_15:
        /*0038*/ 	.byte	0x04, 0x17
        /*003a*/ 	.short	(.L_17 - .L_16)
.L_16:
        /*003c*/ 	.word	0x00000000
        /*0040*/ 	.short	0x0000
        /*0042*/ 	.short	0x0000
        /*0044*/ 	.byte	0x00, 0xf4, 0x21, 0x00


	//----- nvinfo : EIATTR_SPARSE_MMA_MASK
	.align		4
.L_17:
        /*0048*/ 	.byte	0x03, 0x50
        /*004a*/ 	.short	0x0000


	//----- nvinfo : EIATTR_MAXREG_COUNT
	.align		4
        /*004c*/ 	.byte	0x03, 0x1b
        /*004e*/ 	.short	0x00ff


	//----- nvinfo : EIATTR_EXIT_INSTR_OFFSETS
	.align		4
        /*0050*/ 	.byte	0x04, 0x1c
        /*0052*/ 	.short	(.L_19 - .L_18)


	//   ....[0]....
.L_18:
        /*0054*/ 	.word	0x000001c0


	//   ....[1]....
        /*0058*/ 	.word	0x000001e0


	//----- nvinfo : EIATTR_REQNTID
	.align		4
.L_19:
        /*005c*/ 	.byte	0x04, 0x10
        /*005e*/ 	.short	(.L_21 - .L_20)
.L_20:
        /*0060*/ 	.word	0x00000020
        /*0064*/ 	.word	0x00000001
        /*0068*/ 	.word	0x00000001


	//----- nvinfo : EIATTR_CBANK_PARAM_SIZE
	.align		4
.L_21:
        /*006c*/ 	.byte	0x03, 0x19
        /*006e*/ 	.short	0x001c


	//----- nvinfo : EIATTR_PARAM_CBANK
	.align		4
        /*0070*/ 	.byte	0x04, 0x0a
        /*0072*/ 	.short	(.L_23 - .L_22)
	.align		4
.L_22:
        /*0074*/ 	.word	index@(.nv.constant0.triton_poi_fused_convolution_hardsigmoid_backward_3)
        /*0078*/ 	.short	0x0210
        /*007a*/ 	.short	0x001c


	//----- nvinfo : EIATTR_SW_WAR
	.align		4
.L_23:
        /*007c*/ 	.byte	0x04, 0x36
        /*007e*/ 	.short	(.L_25 - .L_24)
.L_24:
        /*0080*/ 	.word	0x00000008
.L_25:


//--------------------- .nv.callgraph             --------------------------
	.section	.nv.callgraph,"",@"SHT_CUDA_CALLGRAPH"
	.align	4
	.sectionentsize	8
	.align		4
        /*0000*/ 	.word	0x00000000
	.align		4
        /*0004*/ 	.word	0xffffffff
	.align		4
        /*0008*/ 	.word	0x00000000
	.align		4
        /*000c*/ 	.word	0xfffffffe
	.align		4
        /*0010*/ 	.word	0x00000000
	.align		4
        /*0014*/ 	.word	0xfffffffd
	.align		4
        /*0018*/ 	.word	0x00000000
	.align		4
        /*001c*/ 	.word	0xfffffffc


//--------------------- .text.triton_poi_fused_convolution_hardsigmoid_backward_3 --------------------------
	.section	.text.triton_poi_fused_convolution_hardsigmoid_backward_3,"ax",@progbits
	.align	128
        .global         triton_poi_fused_convolution_hardsigmoid_backward_3
        .type           triton_poi_fused_convolution_hardsigmoid_backward_3,@function
        .size           triton_poi_fused_convolution_hardsigmoid_backward_3,(.L_x_1 - triton_poi_fused_convolution_hardsigmoid_backward_3)
        .other          triton_poi_fused_convolution_hardsigmoid_backward_3,@"STO_CUDA_ENTRY STV_DEFAULT"
triton_poi_fused_convolution_hardsigmoid_backward_3:
.text.triton_poi_fused_convolution_hardsigmoid_backward_3:
[----:B------:R-:W0:Y:S02]  /*0000*/  LDC R1, c[0x0][0x28] ;  /* 0x00000a00ff017b82 */ /* 0x000e240000000800 */
[----:B------:R-:W1:Y:S01]  /*0010*/  S2R R8, SR_TID.X ;  /* 0x0000000000087919 */ /* 0x000e620000002100 */
[----:B------:R-:W2:Y:S01]  /*0020*/  LDC.64 R4, c[0x0][0x218] ;  /* 0x00008600ff047b82 */ /* 0x000ea20000000a00 */
[----:B------:R-:W-:Y:S01]  /*0030*/  ULDC.64 UR4, c[0x0][0x208] ;  /* 0x0000820000047ab9 */ /* 0x000fe20000000a00 */
[----:B------:R-:W-:Y:S01]  /*0040*/  ULDC.64 UR6, c[0x0][0x220] ;  /* 0x0000880000067ab9 */ /* 0x000fe20000000a00 */
[----:B------:R-:W3:Y:S05]  /*0050*/  S2R R7, SR_CTAID.X ;  /* 0x0000000000077919 */ /* 0x000eea0000002500 */
[----:B------:R-:W4:Y:S01]  /*0060*/  LDC.64 R2, c[0x0][0x210] ;  /* 0x00008400ff027b82 */ /* 0x000f220000000a00 */
[----:B-1----:R-:W-:-:S02]  /*0070*/  LOP3.LUT R0, R8, 0xf, RZ, 0xc0, !PT ;  /* 0x0000000f08007812 */ /* 0x002fc400078ec0ff */
[----:B---3--:R-:W-:-:S03]  /*0080*/  SHF.R.S32.HI R6, RZ, 0x1b, R7 ;  /* 0x0000001bff067819 */ /* 0x008fc60000011407 */
[----:B------:R-:W-:Y:S01]  /*0090*/  IMAD R7, R7, 0x10, R0 ;  /* 0x0000001007077824 */ /* 0x000fe200078e0200 */
[----:B------:R-:W-:-:S03]  /*00a0*/  SGXT R0, R6, 0x1 ;  /* 0x000000010600781a */ /* 0x000fc60000000200 */
[C---:B----4-:R-:W-:Y:S01]  /*00b0*/  IMAD.WIDE R2, R7.reuse, 0x4, R2 ;  /* 0x0000000407027825 */ /* 0x050fe200078e0202 */
[----:B------:R-:W-:Y:S02]  /*00c0*/  ISETP.GE.AND P0, PT, R7, 0x10, PT ;  /* 0x000000100700780c */ /* 0x000fe40003f06270 */
[----:B------:R-:W-:-:S04]  /*00d0*/  LEA.HI R0, R0, R7, RZ, 0x2 ;  /* 0x0000000700007211 */ /* 0x000fc800078f10ff */
[----:B------:R-:W-:-:S05]  /*00e0*/  LOP3.LUT R0, R0, 0xfffffffc, RZ, 0xc0, !PT ;  /* 0xfffffffc00007812 */ /* 0x000fca00078ec0ff */
[----:B------:R-:W-:Y:S02]  /*00f0*/  IMAD.IADD R9, R7, 0x1, -R0 ;  /* 0x0000000107097824 */ /* 0x000fe400078e0a00 */
[----:B------:R-:W-:Y:S02]  /*0100*/  IMAD.MOV.U32 R0, RZ, RZ, RZ ;  /* 0x000000ffff007224 */ /* 0x000fe400078e00ff */
[----:B--2---:R-:W-:-:S04]  /*0110*/  IMAD.WIDE R4, R9, 0x4, R4 ;  /* 0x0000000409047825 */ /* 0x004fc800078e0204 */
[----:B------:R-:W-:Y:S01]  /*0120*/  IMAD.MOV.U32 R9, RZ, RZ, RZ ;  /* 0x000000ffff097224 */ /* 0x000fe200078e00ff */
[----:B------:R-:W2:Y:S05]  /*0130*/  @!P0 LDG.E R0, desc[UR4][R2.64] ;  /* 0x0000000402008981 */ /* 0x000eaa000c1e1900 */
[----:B------:R-:W2:Y:S01]  /*0140*/  @!P0 LDG.E.EL R9, desc[UR4][R4.64] ;  /* 0x0000000404098981 */ /* 0x000ea2000c2e1900 */
[----:B------:R-:W-:Y:S02]  /*0150*/  LOP3.LUT P0, RZ, R8, 0x10, RZ, 0xc0, !PT ;  /* 0x0000001008ff7812 */ /* 0x000fe4000780c0ff */
[----:B------:R-:W-:Y:S02]  /*0160*/  IADD3 R6, P2, R7, UR6, RZ ;  /* 0x0000000607067c10 */ /* 0x000fe4000ff5e0ff */
[----:B------:R-:W-:-:S02]  /*0170*/  ISETP.LT.AND P0, PT, R7, 0x10, !P0 ;  /* 0x000000100700780c */ /* 0x000fc40004701270 */
[----:B------:R-:W-:Y:S01]  /*0180*/  LEA.HI.X.SX32 R7, R7, UR7, 0x1, P2 ;  /* 0x0000000707077c11 */ /* 0x000fe200090f0eff */
[----:B--2---:R-:W-:-:S05]  /*0190*/  FADD R0, R9, R0 ;  /* 0x0000000009007221 */ /* 0x004fca0000000000 */
[----:B------:R-:W-:-:S04]  /*01a0*/  FSETP.GEU.AND P1, PT, |R0|, 3, PT ;  /* 0x404000000000780b */ /* 0x000fc80003f2e200 */
[----:B------:R-:W-:Y:S01]  /*01b0*/  SEL R9, RZ, 0x1, P1 ;  /* 0x00000001ff097807 */ /* 0x000fe20000800000 */
[----:B------:R-:W-:Y:S08]  /*01c0*/  @!P0 EXIT ;  /* 0x000000000000894d */ /* 0x000ff00003800000 */
[----:B------:R-:W-:Y:S01]  /*01d0*/  STG.E.U8 desc[UR4][R6.64], R9 ;  /* 0x0000000906007986 */ /* 0x000fe2000c101104 */
[----:B------:R-:W-:Y:S05]  /*01e0*/  EXIT ;  /* 0x000000000000794d */ /* 0x000fea0003800000 */
.L_x_0:
[----:B------:R-:W-:-:S00]  /*01f0*/  BRA `(.L_x_0) ;  /* 0xfffffffc00fc7947 */ /* 0x000fc0000383ffff */
[----:B------:R-:W-:-:S00]  /*0200*/  NOP ;  /* 0x0000000000007918 */ /* 0x000fc00000000000 */
[----:B------:R-:W-:-:S00]  /*0210*/  NOP ;  /* 0x0000000000007918 */ /* 0x000fc00000000000 */
[----:B------:R-:W-:-:S00]  /*0220*/  NOP ;  /* 0x0000000000007918 */ /* 0x000fc00000000000 */
[----:B------:R-:W-:-:S00]  /*0230*/  NOP ;  /* 0x0000000000007918 */ /* 0x000fc00000000000 */
[----:B------:R-:W-:-:S00]  /*0240*/  NOP ;  /* 0x0000000000007918 */ /* 0x000fc00000000000 */
[----:B------:R-:W-:-:S00]  /*0250*/  NOP ;  /* 0x0000000000007918 */ /* 0x000fc00000000000 */
[----:B------:R-:W-:-:S00]  /*0260*/  NOP ;  /* 0x0000000000007918 */ /* 0x000fc00000000000 */
[----:B------:R-:W-:-:S00]  /*0270*/  NOP ;  /* 0x0000000000007918 */ /* 0x000fc00000000000 */
.L_x_1:


//--------------------- .nv.constant0.triton_poi_fused_convolution_hardsigmoid_backward_3 --------------------------
	.section	.nv.constant0.triton_poi_fused_convolution_hardsigmoid_backward_3,"a",@progbits
	.sectionflags	@""
	.align	4
.nv.constant0.triton_poi_fused_convolution_hardsigmoid_backward_3:
	.zero		556
